//
// Generated by NVIDIA NVVM Compiler
//
// Compiler Build ID: CL-36424714
// Cuda compilation tools, release 13.0, V13.0.88
// Based on NVVM 20.0.0
//

.version 9.0
.target sm_100
.address_size 64

	// .globl	_Z9evalJuliaPdS_

.visible .entry _Z9evalJuliaPdS_(
	.param .u64 .ptr .align 1 _Z9evalJuliaPdS__param_0,
	.param .u64 .ptr .align 1 _Z9evalJuliaPdS__param_1
)
{
	.reg .b32 	%r<10>;
	.reg .b64 	%rd<8>;
	.reg .b64 	%fd<2>;

	ld.param.u64 	%rd1, [_Z9evalJuliaPdS__param_0];
	ld.param.u64 	%rd2, [_Z9evalJuliaPdS__param_1];
	cvta.to.global.u64 	%rd3, %rd2;
	cvta.to.global.u64 	%rd4, %rd1;
	mov.u32 	%r1, %tid.x;
	mov.u32 	%r2, %tid.y;
	shl.b32 	%r3, %r2, 1;
	add.s32 	%r4, %r3, %r1;
	mov.u32 	%r5, %ctaid.x;
	mov.u32 	%r6, %ctaid.y;
	add.s32 	%r7, %r5, %r6;
	shl.b32 	%r8, %r7, 2;
	add.s32 	%r9, %r4, %r8;
	mul.wide.s32 	%rd5, %r9, 8;
	add.s64 	%rd6, %rd4, %rd5;
	ld.global.f64 	%fd1, [%rd6];
	add.s64 	%rd7, %rd3, %rd5;
	st.global.f64 	[%rd7], %fd1;
	ret;

}


// ===== COMPILED SASS (sm_100) =====

	.target	sm_100

	.elftype	@"ET_EXEC"


//--------------------- .note.nv.tkinfo           --------------------------
	.section	.note.nv.tkinfo,"",@"SHT_NOTE"
	.sectionflags	@"SHF_NOTE_NV_TKINFO"
	.tkinfo
        /*0018*/ 	.word	0x00000002
        /*0030*/ 	.string	""
        /*0030*/ 	.string	"ptxas"
        /*0030*/ 	.string	"Cuda compilation tools, release 13.0, V13.0.88"
        /*0030*/ 	.string	"Build cuda_13.0.r13.0/compiler.36424714_0"
        /*0030*/ 	.string	"-arch sm_100 -m 64 "



//--------------------- .note.nv.cuinfo           --------------------------
	.section	.note.nv.cuinfo,"",@"SHT_NOTE"
	.sectionflags	@"SHF_NOTE_NV_CUINFO"
        /*0018*/ 	.short	0x0002
        /*001a*/ 	.short	0x0064
        /*001c*/ 	.short	0x0082
	.zero		2


//--------------------- .nv.info                  --------------------------
	.section	.nv.info,"",@"SHT_CUDA_INFO"
	.align	4


	//----- nvinfo : EIATTR_REGCOUNT
	.align		4
        /*0000*/ 	.byte	0x04, 0x2f
        /*0002*/ 	.short	(.L_1 - .L_0)
	.align		4
.L_0:
        /*0004*/ 	.word	index@(_Z9evalJuliaPdS_)
        /*0008*/ 	.word	0x0000000a


	//----- nvinfo : EIATTR_FRAME_SIZE
	.align		4
.L_1:
        /*000c*/ 	.byte	0x04, 0x11
        /*000e*/ 	.short	(.L_3 - .L_2)
	.align		4
.L_2:
        /*0010*/ 	.word	index@(_Z9evalJuliaPdS_)
        /*0014*/ 	.word	0x00000000


	//----- nvinfo : EIATTR_MIN_STACK_SIZE
	.align		4
.L_3:
        /*0018*/ 	.byte	0x04, 0x12
        /*001a*/ 	.short	(.L_5 - .L_4)
	.align		4
.L_4:
        /*001c*/ 	.word	index@(_Z9evalJuliaPdS_)
        /*0020*/ 	.word	0x00000000
.L_5:


//--------------------- .nv.compat                --------------------------
	.section	.nv.compat,"",@"SHT_CUDA_COMPAT_INFO"
	.align	4
        /*0000*/ 	.byte	0x02, 0x09, 0x00, 0x00, 0x02, 0x02, 0x01, 0x00, 0x02, 0x05, 0x05, 0x00, 0x03, 0x07, 0x01, 0x01
        /*0010*/ 	.byte	0x02, 0x03, 0x00, 0x00, 0x02, 0x06, 0x01, 0x00, 0x04, 0x0b, 0x08, 0x00, 0x09, 0x00, 0x00, 0x00
        /*0020*/ 	.byte	0x00, 0x00, 0x00, 0x00


//--------------------- .nv.info._Z9evalJuliaPdS_ --------------------------
	.section	.nv.info._Z9evalJuliaPdS_,"",@"SHT_CUDA_INFO"
	.sectionflags	@""
	.align	4


	//----- nvinfo : EIATTR_CUDA_API_VERSION
	.align		4
        /*0000*/ 	.byte	0x04, 0x37
        /*0002*/ 	.short	(.L_7 - .L_6)
.L_6:
        /*0004*/ 	.word	0x00000082


	//----- nvinfo : EIATTR_KPARAM_INFO
	.align		4
.L_7:
        /*0008*/ 	.byte	0x04, 0x17
        /*000a*/ 	.short	(.L_9 - .L_8)
.L_8:
        /*000c*/ 	.word	0x00000000
        /*0010*/ 	.short	0x0001
        /*0012*/ 	.short	0x0008
        /*0014*/ 	.byte	0x00, 0xf5, 0x21, 0x00


	//----- nvinfo : EIATTR_KPARAM_INFO
	.align		4
.L_9:
        /*0018*/ 	.byte	0x04, 0x17
        /*001a*/ 	.short	(.L_11 - .L_10)
.L_10:
        /*001c*/ 	.word	0x00000000
        /*0020*/ 	.short	0x0000
        /*0022*/ 	.short	0x0000
        /*0024*/ 	.byte	0x00, 0xf5, 0x21, 0x00


	//----- nvinfo : EIATTR_SPARSE_MMA_MASK
	.align		4
.L_11:
        /*0028*/ 	.byte	0x03, 0x50
        /*002a*/ 	.short	0x0000


	//----- nvinfo : EIATTR_MAXREG_COUNT
	.align		4
        /*002c*/ 	.byte	0x03, 0x1b
        /*002e*/ 	.short	0x00ff


	//----- nvinfo : EIATTR_MERCURY_ISA_VERSION
	.align		4
        /*0030*/ 	.byte	0x03, 0x5f
        /*0032*/ 	.short	0x0101


	//----- nvinfo : EIATTR_VRC_CTA_INIT_COUNT
	.align		4
        /*0034*/ 	.byte	0x02, 0x4a
	.zero		1
	.zero		1


	//----- nvinfo : EIATTR_EXIT_INSTR_OFFSETS
	.align		4
        /*0038*/ 	.byte	0x04, 0x1c
        /*003a*/ 	.short	(.L_13 - .L_12)


	//   ....[0]....
.L_12:
        /*003c*/ 	.word	0x000000f0


	//----- nvinfo : EIATTR_CBANK_PARAM_SIZE
	.align		4
.L_13:
        /*0040*/ 	.byte	0x03, 0x19
        /*0042*/ 	.short	0x0010


	//----- nvinfo : EIATTR_PARAM_CBANK
	.align		4
        /*0044*/ 	.byte	0x04, 0x0a
        /*0046*/ 	.short	(.L_15 - .L_14)
	.align		4
.L_14:
        /*0048*/ 	.word	index@(.nv.constant0._Z9evalJuliaPdS_)
        /*004c*/ 	.short	0x0380
        /*004e*/ 	.short	0x0010


	//----- nvinfo : EIATTR_SW_WAR
	.align		4
.L_15:
        /*0050*/ 	.byte	0x04, 0x36
        /*0052*/ 	.short	(.L_17 - .L_16)
.L_16:
        /*0054*/ 	.word	0x00000008
.L_17:


//--------------------- .nv.callgraph             --------------------------
	.section	.nv.callgraph,"",@"SHT_CUDA_CALLGRAPH"
	.align	4
	.sectionentsize	8
	.align		4
        /*0000*/ 	.word	0x00000000
	.align		4
        /*0004*/ 	.word	0xffffffff
	.align		4
        /*0008*/ 	.word	0x00000000
	.align		4
        /*000c*/ 	.word	0xfffffffe
	.align		4
        /*0010*/ 	.word	0x00000000
	.align		4
        /*0014*/ 	.word	0xfffffffd
	.align		4
        /*0018*/ 	.word	0x00000000
	.align		4
        /*001c*/ 	.word	0xfffffffc


//--------------------- .text._Z9evalJuliaPdS_    --------------------------
	.section	.text._Z9evalJuliaPdS_,"ax",@progbits
	.align	128
        .global         _Z9evalJuliaPdS_
        .type           _Z9evalJuliaPdS_,@function
        .size           _Z9evalJuliaPdS_,(.L_x_1 - _Z9evalJuliaPdS_)
        .other          _Z9evalJuliaPdS_,@"STO_CUDA_ENTRY STV_DEFAULT"
_Z9evalJuliaPdS_:
.text._Z9evalJuliaPdS_:
[----:B------:R-:W-:Y:S01]  /*0000*/  LDC R1, c[0x0][0x37c] ;  /* 0x0000df00ff017b82 */ /* 0x000fe20000000800 */
[----:B------:R-:W0:Y:S07]  /*0010*/  S2R R0, SR_TID.X ;  /* 0x0000000000007919 */ /* 0x000e2e0000002100 */
[----:B------:R-:W1:Y:S01]  /*0020*/  S2UR UR6, SR_CTAID.X ;  /* 0x00000000000679c3 */ /* 0x000e620000002500 */
[----:B------:R-:W2:Y:S01]  /*0030*/  LDCU.64 UR4, c[0x0][0x358] ;  /* 0x00006b00ff0477ac */ /* 0x000ea20008000a00 */
[----:B------:R-:W0:Y:S01]  /*0040*/  S2R R5, SR_TID.Y ;  /* 0x0000000000057919 */ /* 0x000e220000002200 */
[----:B------:R-:W1:Y:S05]  /*0050*/  S2R R4, SR_CTAID.Y ;  /* 0x0000000000047919 */ /* 0x000e6a0000002600 */
[----:B------:R-:W3:Y:S01]  /*0060*/  LDC.64 R2, c[0x0][0x380] ;  /* 0x0000e000ff027b82 */ /* 0x000ee20000000a00 */
[----:B0-----:R-:W-:-:S02]  /*0070*/  LEA R0, R5, R0, 0x1 ;  /* 0x0000000005007211 */ /* 0x001fc400078e08ff */
[----:B-1----:R-:W-:-:S04]  /*0080*/  IADD3 R5, PT, PT, R4, UR6, RZ ;  /* 0x0000000604057c10 */ /* 0x002fc8000fffe0ff */
[----:B------:R-:W-:Y:S02]  /*0090*/  LEA R7, R5, R0, 0x2 ;  /* 0x0000000005077211 */ /* 0x000fe400078e10ff */
[----:B------:R-:W0:Y:S03]  /*00a0*/  LDC.64 R4, c[0x0][0x388] ;  /* 0x0000e200ff047b82 */ /* 0x000e260000000a00 */
[----:B---3--:R-:W-:-:S06]  /*00b0*/  IMAD.WIDE R2, R7, 0x8, R2 ;  /* 0x0000000807027825 */ /* 0x008fcc00078e0202 */
[----:B--2---:R-:W2:Y:S01]  /*00c0*/  LDG.E.64 R2, desc[UR4][R2.64] ;  /* 0x0000000402027981 */ /* 0x004ea2000c1e1b00 */
[----:B0-----:R-:W-:-:S05]  /*00d0*/  IMAD.WIDE R4, R7, 0x8, R4 ;  /* 0x0000000807047825 */ /* 0x001fca00078e0204 */
[----:B--2---:R-:W-:Y:S01]  /*00e0*/  STG.E.64 desc[UR4][R4.64], R2 ;  /* 0x0000000204007986 */ /* 0x004fe2000c101b04 */
[----:B------:R-:W-:Y:S05]  /*00f0*/  EXIT ;  /* 0x000000000000794d */ /* 0x000fea0003800000 */
.L_x_0:
[----:B------:R-:W-:-:S00]  /*0100*/  BRA `(.L_x_0) ;  /* 0xfffffffc00fc7947 */ /* 0x000fc0000383ffff */
[----:B------:R-:W-:-:S00]  /*0110*/  NOP ;  /* 0x0000000000007918 */ /* 0x000fc00000000000 */
        /* <DEDUP_REMOVED lines=14> */
.L_x_1:


//--------------------- .nv.shared.reserved.0     --------------------------
	.section	.nv.shared.reserved.0,"aw",@nobits
	.weak		__nv_reservedSMEM_offset_0_alias
	.size		__nv_reservedSMEM_offset_0_alias, 0, 64
	.other		__nv_reservedSMEM_offset_0_alias,@"STO_CUDA_RESERVED_SHARED STV_DEFAULT"
__nv_reservedSMEM_offset_0_alias:
	.zero		0
	.zero		64


//--------------------- .nv.constant0._Z9evalJuliaPdS_ --------------------------
	.section	.nv.constant0._Z9evalJuliaPdS_,"a",@progbits
	.sectionflags	@""
	.align	4
.nv.constant0._Z9evalJuliaPdS_:
	.zero		912


//--------------------- SYMBOLS --------------------------

	.type		.nv.reservedSmem.offset0,@object
	.size		.nv.reservedSmem.offset0,0x4
